//
// Generated by NVIDIA NVVM Compiler
//
// Compiler Build ID: CL-36424714
// Cuda compilation tools, release 13.0, V13.0.88
// Based on NVVM 20.0.0
//

.version 9.0
.target sm_100
.address_size 64

	// .globl	_Z6kernelPiS_S_ii
// _ZZ6kernelPiS_S_iiE6shared has been demoted

.visible .entry _Z6kernelPiS_S_ii(
	.param .u64 .ptr .align 1 _Z6kernelPiS_S_ii_param_0,
	.param .u64 .ptr .align 1 _Z6kernelPiS_S_ii_param_1,
	.param .u64 .ptr .align 1 _Z6kernelPiS_S_ii_param_2,
	.param .u32 _Z6kernelPiS_S_ii_param_3,
	.param .u32 _Z6kernelPiS_S_ii_param_4
)
{
	.reg .pred 	%p<19>;
	.reg .b32 	%r<180>;
	.reg .b64 	%rd<28>;
	// demoted variable
	.shared .align 4 .b8 _ZZ6kernelPiS_S_iiE6shared[128];
	ld.param.u64 	%rd6, [_Z6kernelPiS_S_ii_param_0];
	ld.param.u64 	%rd7, [_Z6kernelPiS_S_ii_param_1];
	ld.param.u64 	%rd8, [_Z6kernelPiS_S_ii_param_2];
	ld.param.u32 	%r21, [_Z6kernelPiS_S_ii_param_3];
	ld.param.u32 	%r22, [_Z6kernelPiS_S_ii_param_4];
	mov.u32 	%r1, %tid.x;
	setp.lt.s32 	%p1, %r22, 8;
	@%p1 bra 	$L__BB0_27;
	shl.b32 	%r24, %r1, 2;
	mov.u32 	%r25, _ZZ6kernelPiS_S_iiE6shared;
	add.s32 	%r2, %r25, %r24;
	shr.s32 	%r26, %r22, 31;
	shr.u32 	%r27, %r26, 29;
	add.s32 	%r28, %r22, %r27;
	shr.s32 	%r29, %r28, 3;
	neg.s32 	%r178, %r29;
	shl.b32 	%r4, %r21, 3;
	mov.u32 	%r30, %ntid.x;
	mov.u32 	%r31, %ctaid.x;
	mad.lo.s32 	%r176, %r31, %r30, %r1;
	cvta.to.global.u64 	%rd1, %rd7;
	cvta.to.global.u64 	%rd2, %rd8;
	cvta.to.global.u64 	%rd3, %rd6;
	mov.b32 	%r177, 0;
	mul.wide.s32 	%rd4, %r21, 4;
	mov.u32 	%r179, %r177;
$L__BB0_2:
	setp.gt.u32 	%p2, %r1, 15;
	mul.wide.s32 	%rd9, %r176, 4;
	add.s64 	%rd10, %rd3, %rd9;
	ld.global.u32 	%r32, [%rd10];
	add.s64 	%rd11, %rd10, %rd4;
	ld.global.u32 	%r33, [%rd11];
	add.s64 	%rd12, %rd11, %rd4;
	ld.global.u32 	%r34, [%rd12];
	add.s64 	%rd13, %rd12, %rd4;
	ld.global.u32 	%r35, [%rd13];
	add.s64 	%rd14, %rd13, %rd4;
	ld.global.u32 	%r36, [%rd14];
	add.s64 	%rd15, %rd14, %rd4;
	ld.global.u32 	%r37, [%rd15];
	add.s64 	%rd16, %rd15, %rd4;
	ld.global.u32 	%r38, [%rd16];
	add.s64 	%rd17, %rd16, %rd4;
	ld.global.u32 	%r39, [%rd17];
	add.s32 	%r10, %r32, %r179;
	add.s32 	%r11, %r33, %r10;
	add.s32 	%r12, %r34, %r11;
	add.s32 	%r13, %r35, %r12;
	add.s32 	%r14, %r36, %r13;
	add.s32 	%r15, %r37, %r14;
	add.s32 	%r16, %r38, %r15;
	add.s32 	%r179, %r39, %r16;
	st.volatile.shared.u32 	[%r2], %r10;
	mul.wide.u32 	%rd18, %r177, 4;
	add.s64 	%rd5, %rd2, %rd18;
	@%p2 bra 	$L__BB0_5;
	setp.ne.s32 	%p3, %r1, 0;
	ld.volatile.shared.u32 	%r40, [%r2+64];
	ld.volatile.shared.u32 	%r41, [%r2];
	add.s32 	%r42, %r41, %r40;
	st.volatile.shared.u32 	[%r2], %r42;
	ld.volatile.shared.u32 	%r43, [%r2+32];
	ld.volatile.shared.u32 	%r44, [%r2];
	add.s32 	%r45, %r44, %r43;
	st.volatile.shared.u32 	[%r2], %r45;
	ld.volatile.shared.u32 	%r46, [%r2+16];
	ld.volatile.shared.u32 	%r47, [%r2];
	add.s32 	%r48, %r47, %r46;
	st.volatile.shared.u32 	[%r2], %r48;
	ld.volatile.shared.u32 	%r49, [%r2+8];
	ld.volatile.shared.u32 	%r50, [%r2];
	add.s32 	%r51, %r50, %r49;
	st.volatile.shared.u32 	[%r2], %r51;
	ld.volatile.shared.u32 	%r52, [%r2+4];
	ld.volatile.shared.u32 	%r53, [%r2];
	add.s32 	%r54, %r53, %r52;
	st.volatile.shared.u32 	[%r2], %r54;
	@%p3 bra 	$L__BB0_5;
	ld.volatile.shared.u32 	%r55, [%r2];
	atom.global.add.u32 	%r56, [%rd5], %r55;
$L__BB0_5:
	setp.gt.u32 	%p4, %r1, 15;
	st.volatile.shared.u32 	[%r2+128], %r11;
	@%p4 bra 	$L__BB0_8;
	setp.ne.s32 	%p5, %r1, 0;
	ld.volatile.shared.u32 	%r57, [%r2+192];
	ld.volatile.shared.u32 	%r58, [%r2+128];
	add.s32 	%r59, %r58, %r57;
	st.volatile.shared.u32 	[%r2+128], %r59;
	ld.volatile.shared.u32 	%r60, [%r2+160];
	ld.volatile.shared.u32 	%r61, [%r2+128];
	add.s32 	%r62, %r61, %r60;
	st.volatile.shared.u32 	[%r2+128], %r62;
	ld.volatile.shared.u32 	%r63, [%r2+144];
	ld.volatile.shared.u32 	%r64, [%r2+128];
	add.s32 	%r65, %r64, %r63;
	st.volatile.shared.u32 	[%r2+128], %r65;
	ld.volatile.shared.u32 	%r66, [%r2+136];
	ld.volatile.shared.u32 	%r67, [%r2+128];
	add.s32 	%r68, %r67, %r66;
	st.volatile.shared.u32 	[%r2+128], %r68;
	ld.volatile.shared.u32 	%r69, [%r2+132];
	ld.volatile.shared.u32 	%r70, [%r2+128];
	add.s32 	%r71, %r70, %r69;
	st.volatile.shared.u32 	[%r2+128], %r71;
	@%p5 bra 	$L__BB0_8;
	ld.volatile.shared.u32 	%r72, [%r2+128];
	atom.global.add.u32 	%r73, [%rd5+4], %r72;
$L__BB0_8:
	setp.gt.u32 	%p6, %r1, 15;
	st.volatile.shared.u32 	[%r2+256], %r12;
	@%p6 bra 	$L__BB0_11;
	setp.ne.s32 	%p7, %r1, 0;
	ld.volatile.shared.u32 	%r74, [%r2+320];
	ld.volatile.shared.u32 	%r75, [%r2+256];
	add.s32 	%r76, %r75, %r74;
	st.volatile.shared.u32 	[%r2+256], %r76;
	ld.volatile.shared.u32 	%r77, [%r2+288];
	ld.volatile.shared.u32 	%r78, [%r2+256];
	add.s32 	%r79, %r78, %r77;
	st.volatile.shared.u32 	[%r2+256], %r79;
	ld.volatile.shared.u32 	%r80, [%r2+272];
	ld.volatile.shared.u32 	%r81, [%r2+256];
	add.s32 	%r82, %r81, %r80;
	st.volatile.shared.u32 	[%r2+256], %r82;
	ld.volatile.shared.u32 	%r83, [%r2+264];
	ld.volatile.shared.u32 	%r84, [%r2+256];
	add.s32 	%r85, %r84, %r83;
	st.volatile.shared.u32 	[%r2+256], %r85;
	ld.volatile.shared.u32 	%r86, [%r2+260];
	ld.volatile.shared.u32 	%r87, [%r2+256];
	add.s32 	%r88, %r87, %r86;
	st.volatile.shared.u32 	[%r2+256], %r88;
	@%p7 bra 	$L__BB0_11;
	ld.volatile.shared.u32 	%r89, [%r2+256];
	atom.global.add.u32 	%r90, [%rd5+8], %r89;
$L__BB0_11:
	setp.gt.u32 	%p8, %r1, 15;
	st.volatile.shared.u32 	[%r2+384], %r13;
	@%p8 bra 	$L__BB0_14;
	setp.ne.s32 	%p9, %r1, 0;
	ld.volatile.shared.u32 	%r91, [%r2+448];
	ld.volatile.shared.u32 	%r92, [%r2+384];
	add.s32 	%r93, %r92, %r91;
	st.volatile.shared.u32 	[%r2+384], %r93;
	ld.volatile.shared.u32 	%r94, [%r2+416];
	ld.volatile.shared.u32 	%r95, [%r2+384];
	add.s32 	%r96, %r95, %r94;
	st.volatile.shared.u32 	[%r2+384], %r96;
	ld.volatile.shared.u32 	%r97, [%r2+400];
	ld.volatile.shared.u32 	%r98, [%r2+384];
	add.s32 	%r99, %r98, %r97;
	st.volatile.shared.u32 	[%r2+384], %r99;
	ld.volatile.shared.u32 	%r100, [%r2+392];
	ld.volatile.shared.u32 	%r101, [%r2+384];
	add.s32 	%r102, %r101, %r100;
	st.volatile.shared.u32 	[%r2+384], %r102;
	ld.volatile.shared.u32 	%r103, [%r2+388];
	ld.volatile.shared.u32 	%r104, [%r2+384];
	add.s32 	%r105, %r104, %r103;
	st.volatile.shared.u32 	[%r2+384], %r105;
	@%p9 bra 	$L__BB0_14;
	ld.volatile.shared.u32 	%r106, [%r2+384];
	atom.global.add.u32 	%r107, [%rd5+12], %r106;
$L__BB0_14:
	setp.gt.u32 	%p10, %r1, 15;
	st.volatile.shared.u32 	[%r2+512], %r14;
	@%p10 bra 	$L__BB0_17;
	setp.ne.s32 	%p11, %r1, 0;
	ld.volatile.shared.u32 	%r108, [%r2+576];
	ld.volatile.shared.u32 	%r109, [%r2+512];
	add.s32 	%r110, %r109, %r108;
	st.volatile.shared.u32 	[%r2+512], %r110;
	ld.volatile.shared.u32 	%r111, [%r2+544];
	ld.volatile.shared.u32 	%r112, [%r2+512];
	add.s32 	%r113, %r112, %r111;
	st.volatile.shared.u32 	[%r2+512], %r113;
	ld.volatile.shared.u32 	%r114, [%r2+528];
	ld.volatile.shared.u32 	%r115, [%r2+512];
	add.s32 	%r116, %r115, %r114;
	st.volatile.shared.u32 	[%r2+512], %r116;
	ld.volatile.shared.u32 	%r117, [%r2+520];
	ld.volatile.shared.u32 	%r118, [%r2+512];
	add.s32 	%r119, %r118, %r117;
	st.volatile.shared.u32 	[%r2+512], %r119;
	ld.volatile.shared.u32 	%r120, [%r2+516];
	ld.volatile.shared.u32 	%r121, [%r2+512];
	add.s32 	%r122, %r121, %r120;
	st.volatile.shared.u32 	[%r2+512], %r122;
	@%p11 bra 	$L__BB0_17;
	ld.volatile.shared.u32 	%r123, [%r2+512];
	atom.global.add.u32 	%r124, [%rd5+16], %r123;
$L__BB0_17:
	setp.gt.u32 	%p12, %r1, 15;
	st.volatile.shared.u32 	[%r2+640], %r15;
	@%p12 bra 	$L__BB0_20;
	setp.ne.s32 	%p13, %r1, 0;
	ld.volatile.shared.u32 	%r125, [%r2+704];
	ld.volatile.shared.u32 	%r126, [%r2+640];
	add.s32 	%r127, %r126, %r125;
	st.volatile.shared.u32 	[%r2+640], %r127;
	ld.volatile.shared.u32 	%r128, [%r2+672];
	ld.volatile.shared.u32 	%r129, [%r2+640];
	add.s32 	%r130, %r129, %r128;
	st.volatile.shared.u32 	[%r2+640], %r130;
	ld.volatile.shared.u32 	%r131, [%r2+656];
	ld.volatile.shared.u32 	%r132, [%r2+640];
	add.s32 	%r133, %r132, %r131;
	st.volatile.shared.u32 	[%r2+640], %r133;
	ld.volatile.shared.u32 	%r134, [%r2+648];
	ld.volatile.shared.u32 	%r135, [%r2+640];
	add.s32 	%r136, %r135, %r134;
	st.volatile.shared.u32 	[%r2+640], %r136;
	ld.volatile.shared.u32 	%r137, [%r2+644];
	ld.volatile.shared.u32 	%r138, [%r2+640];
	add.s32 	%r139, %r138, %r137;
	st.volatile.shared.u32 	[%r2+640], %r139;
	@%p13 bra 	$L__BB0_20;
	ld.volatile.shared.u32 	%r140, [%r2+640];
	atom.global.add.u32 	%r141, [%rd5+20], %r140;
$L__BB0_20:
	setp.gt.u32 	%p14, %r1, 15;
	st.volatile.shared.u32 	[%r2+768], %r16;
	@%p14 bra 	$L__BB0_23;
	setp.ne.s32 	%p15, %r1, 0;
	ld.volatile.shared.u32 	%r142, [%r2+832];
	ld.volatile.shared.u32 	%r143, [%r2+768];
	add.s32 	%r144, %r143, %r142;
	st.volatile.shared.u32 	[%r2+768], %r144;
	ld.volatile.shared.u32 	%r145, [%r2+800];
	ld.volatile.shared.u32 	%r146, [%r2+768];
	add.s32 	%r147, %r146, %r145;
	st.volatile.shared.u32 	[%r2+768], %r147;
	ld.volatile.shared.u32 	%r148, [%r2+784];
	ld.volatile.shared.u32 	%r149, [%r2+768];
	add.s32 	%r150, %r149, %r148;
	st.volatile.shared.u32 	[%r2+768], %r150;
	ld.volatile.shared.u32 	%r151, [%r2+776];
	ld.volatile.shared.u32 	%r152, [%r2+768];
	add.s32 	%r153, %r152, %r151;
	st.volatile.shared.u32 	[%r2+768], %r153;
	ld.volatile.shared.u32 	%r154, [%r2+772];
	ld.volatile.shared.u32 	%r155, [%r2+768];
	add.s32 	%r156, %r155, %r154;
	st.volatile.shared.u32 	[%r2+768], %r156;
	@%p15 bra 	$L__BB0_23;
	ld.volatile.shared.u32 	%r157, [%r2+768];
	atom.global.add.u32 	%r158, [%rd5+24], %r157;
$L__BB0_23:
	setp.gt.u32 	%p16, %r1, 15;
	st.volatile.shared.u32 	[%r2+896], %r179;
	@%p16 bra 	$L__BB0_26;
	setp.ne.s32 	%p17, %r1, 0;
	ld.volatile.shared.u32 	%r159, [%r2+960];
	ld.volatile.shared.u32 	%r160, [%r2+896];
	add.s32 	%r161, %r160, %r159;
	st.volatile.shared.u32 	[%r2+896], %r161;
	ld.volatile.shared.u32 	%r162, [%r2+928];
	ld.volatile.shared.u32 	%r163, [%r2+896];
	add.s32 	%r164, %r163, %r162;
	st.volatile.shared.u32 	[%r2+896], %r164;
	ld.volatile.shared.u32 	%r165, [%r2+912];
	ld.volatile.shared.u32 	%r166, [%r2+896];
	add.s32 	%r167, %r166, %r165;
	st.volatile.shared.u32 	[%r2+896], %r167;
	ld.volatile.shared.u32 	%r168, [%r2+904];
	ld.volatile.shared.u32 	%r169, [%r2+896];
	add.s32 	%r170, %r169, %r168;
	st.volatile.shared.u32 	[%r2+896], %r170;
	ld.volatile.shared.u32 	%r171, [%r2+900];
	ld.volatile.shared.u32 	%r172, [%r2+896];
	add.s32 	%r173, %r172, %r171;
	st.volatile.shared.u32 	[%r2+896], %r173;
	@%p17 bra 	$L__BB0_26;
	ld.volatile.shared.u32 	%r174, [%r2+896];
	atom.global.add.u32 	%r175, [%rd5+28], %r174;
$L__BB0_26:
	add.s64 	%rd20, %rd1, %rd9;
	st.global.u32 	[%rd20], %r10;
	add.s64 	%rd21, %rd20, %rd4;
	st.global.u32 	[%rd21], %r11;
	add.s64 	%rd22, %rd21, %rd4;
	st.global.u32 	[%rd22], %r12;
	add.s64 	%rd23, %rd22, %rd4;
	st.global.u32 	[%rd23], %r13;
	add.s64 	%rd24, %rd23, %rd4;
	st.global.u32 	[%rd24], %r14;
	add.s64 	%rd25, %rd24, %rd4;
	st.global.u32 	[%rd25], %r15;
	add.s64 	%rd26, %rd25, %rd4;
	st.global.u32 	[%rd26], %r16;
	add.s64 	%rd27, %rd26, %rd4;
	st.global.u32 	[%rd27], %r179;
	add.s32 	%r178, %r178, 1;
	setp.ne.s32 	%p18, %r178, 0;
	add.s32 	%r177, %r177, 8;
	add.s32 	%r176, %r176, %r4;
	@%p18 bra 	$L__BB0_2;
$L__BB0_27:
	ret;

}


// ===== COMPILED SASS (sm_100) =====

	.target	sm_100

	.elftype	@"ET_EXEC"


//--------------------- .note.nv.tkinfo           --------------------------
	.section	.note.nv.tkinfo,"",@"SHT_NOTE"
	.sectionflags	@"SHF_NOTE_NV_TKINFO"
	.tkinfo
        /*0018*/ 	.word	0x00000002
        /*0030*/ 	.string	""
        /*0030*/ 	.string	"ptxas"
        /*0030*/ 	.string	"Cuda compilation tools, release 13.0, V13.0.88"
        /*0030*/ 	.string	"Build cuda_13.0.r13.0/compiler.36424714_0"
        /*0030*/ 	.string	"-arch sm_100 -m 64 "



//--------------------- .note.nv.cuinfo           --------------------------
	.section	.note.nv.cuinfo,"",@"SHT_NOTE"
	.sectionflags	@"SHF_NOTE_NV_CUINFO"
        /*0018*/ 	.short	0x0002
        /*001a*/ 	.short	0x0064
        /*001c*/ 	.short	0x0082
	.zero		2


//--------------------- .nv.info                  --------------------------
	.section	.nv.info,"",@"SHT_CUDA_INFO"
	.align	4


	//----- nvinfo : EIATTR_REGCOUNT
	.align		4
        /*0000*/ 	.byte	0x04, 0x2f
        /*0002*/ 	.short	(.L_1 - .L_0)
	.align		4
.L_0:
        /*0004*/ 	.word	index@(_Z6kernelPiS_S_ii)
        /*0008*/ 	.word	0x00000020


	//----- nvinfo : EIATTR_FRAME_SIZE
	.align		4
.L_1:
        /*000c*/ 	.byte	0x04, 0x11
        /*000e*/ 	.short	(.L_3 - .L_2)
	.align		4
.L_2:
        /*0010*/ 	.word	index@(_Z6kernelPiS_S_ii)
        /*0014*/ 	.word	0x00000000


	//----- nvinfo : EIATTR_MIN_STACK_SIZE
	.align		4
.L_3:
        /*0018*/ 	.byte	0x04, 0x12
        /*001a*/ 	.short	(.L_5 - .L_4)
	.align		4
.L_4:
        /*001c*/ 	.word	index@(_Z6kernelPiS_S_ii)
        /*0020*/ 	.word	0x00000000
.L_5:


//--------------------- .nv.compat                --------------------------
	.section	.nv.compat,"",@"SHT_CUDA_COMPAT_INFO"
	.align	4
        /*0000*/ 	.byte	0x02, 0x09, 0x00, 0x00, 0x02, 0x02, 0x01, 0x00, 0x02, 0x05, 0x05, 0x00, 0x03, 0x07, 0x01, 0x01
        /*0010*/ 	.byte	0x02, 0x03, 0x00, 0x00, 0x02, 0x06, 0x01, 0x00, 0x04, 0x0b, 0x08, 0x00, 0x09, 0x00, 0x00, 0x00
        /*0020*/ 	.byte	0x00, 0x00, 0x00, 0x00


//--------------------- .nv.info._Z6kernelPiS_S_ii --------------------------
	.section	.nv.info._Z6kernelPiS_S_ii,"",@"SHT_CUDA_INFO"
	.sectionflags	@""
	.align	4


	//----- nvinfo : EIATTR_CUDA_API_VERSION
	.align		4
        /*0000*/ 	.byte	0x04, 0x37
        /*0002*/ 	.short	(.L_7 - .L_6)
.L_6:
        /*0004*/ 	.word	0x00000082


	//----- nvinfo : EIATTR_KPARAM_INFO
	.align		4
.L_7:
        /*0008*/ 	.byte	0x04, 0x17
        /*000a*/ 	.short	(.L_9 - .L_8)
.L_8:
        /*000c*/ 	.word	0x00000000
        /*0010*/ 	.short	0x0004
        /*0012*/ 	.short	0x001c
        /*0014*/ 	.byte	0x00, 0xf0, 0x11, 0x00


	//----- nvinfo : EIATTR_KPARAM_INFO
	.align		4
.L_9:
        /*0018*/ 	.byte	0x04, 0x17
        /*001a*/ 	.short	(.L_11 - .L_10)
.L_10:
        /*001c*/ 	.word	0x00000000
        /*0020*/ 	.short	0x0003
        /*0022*/ 	.short	0x0018
        /*0024*/ 	.byte	0x00, 0xf0, 0x11, 0x00


	//----- nvinfo : EIATTR_KPARAM_INFO
	.align		4
.L_11:
        /*0028*/ 	.byte	0x04, 0x17
        /*002a*/ 	.short	(.L_13 - .L_12)
.L_12:
        /*002c*/ 	.word	0x00000000
        /*0030*/ 	.short	0x0002
        /*0032*/ 	.short	0x0010
        /*0034*/ 	.byte	0x00, 0xf5, 0x21, 0x00


	//----- nvinfo : EIATTR_KPARAM_INFO
	.align		4
.L_13:
        /*0038*/ 	.byte	0x04, 0x17
        /*003a*/ 	.short	(.L_15 - .L_14)
.L_14:
        /*003c*/ 	.word	0x00000000
        /*0040*/ 	.short	0x0001
        /*0042*/ 	.short	0x0008
        /*0044*/ 	.byte	0x00, 0xf5, 0x21, 0x00


	//----- nvinfo : EIATTR_KPARAM_INFO
	.align		4
.L_15:
        /*0048*/ 	.byte	0x04, 0x17
        /*004a*/ 	.short	(.L_17 - .L_16)
.L_16:
        /*004c*/ 	.word	0x00000000
        /*0050*/ 	.short	0x0000
        /*0052*/ 	.short	0x0000
        /*0054*/ 	.byte	0x00, 0xf5, 0x21, 0x00


	//----- nvinfo : EIATTR_SPARSE_MMA_MASK
	.align		4
.L_17:
        /*0058*/ 	.byte	0x03, 0x50
        /*005a*/ 	.short	0x0000


	//----- nvinfo : EIATTR_MAXREG_COUNT
	.align		4
        /*005c*/ 	.byte	0x03, 0x1b
        /*005e*/ 	.short	0x00ff


	//----- nvinfo : EIATTR_MERCURY_ISA_VERSION
	.align		4
        /*0060*/ 	.byte	0x03, 0x5f
        /*0062*/ 	.short	0x0101


	//----- nvinfo : EIATTR_VRC_CTA_INIT_COUNT
	.align		4
        /*0064*/ 	.byte	0x02, 0x4a
	.zero		1
	.zero		1


	//----- nvinfo : EIATTR_EXIT_INSTR_OFFSETS
	.align		4
        /*0068*/ 	.byte	0x04, 0x1c
        /*006a*/ 	.short	(.L_19 - .L_18)


	//   ....[0]....
.L_18:
        /*006c*/ 	.word	0x00000030


	//   ....[1]....
        /*0070*/ 	.word	0x00001260


	//----- nvinfo : EIATTR_CRS_STACK_SIZE
	.align		4
.L_19:
        /*0074*/ 	.byte	0x04, 0x1e
        /*0076*/ 	.short	(.L_21 - .L_20)
.L_20:
        /*0078*/ 	.word	0x00000000


	//----- nvinfo : EIATTR_CBANK_PARAM_SIZE
	.align		4
.L_21:
        /*007c*/ 	.byte	0x03, 0x19
        /*007e*/ 	.short	0x0020


	//----- nvinfo : EIATTR_PARAM_CBANK
	.align		4
        /*0080*/ 	.byte	0x04, 0x0a
        /*0082*/ 	.short	(.L_23 - .L_22)
	.align		4
.L_22:
        /*0084*/ 	.word	index@(.nv.constant0._Z6kernelPiS_S_ii)
        /*0088*/ 	.short	0x0380
        /*008a*/ 	.short	0x0020


	//----- nvinfo : EIATTR_SW_WAR
	.align		4
.L_23:
        /*008c*/ 	.byte	0x04, 0x36
        /*008e*/ 	.short	(.L_25 - .L_24)
.L_24:
        /*0090*/ 	.word	0x00000008
.L_25:


//--------------------- .nv.callgraph             --------------------------
	.section	.nv.callgraph,"",@"SHT_CUDA_CALLGRAPH"
	.align	4
	.sectionentsize	8
	.align		4
        /*0000*/ 	.word	0x00000000
	.align		4
        /*0004*/ 	.word	0xffffffff
	.align		4
        /*0008*/ 	.word	0x00000000
	.align		4
        /*000c*/ 	.word	0xfffffffe
	.align		4
        /*0010*/ 	.word	0x00000000
	.align		4
        /*0014*/ 	.word	0xfffffffd
	.align		4
        /*0018*/ 	.word	0x00000000
	.align		4
        /*001c*/ 	.word	0xfffffffc


//--------------------- .text._Z6kernelPiS_S_ii   --------------------------
	.section	.text._Z6kernelPiS_S_ii,"ax",@progbits
	.align	128
        .global         _Z6kernelPiS_S_ii
        .type           _Z6kernelPiS_S_ii,@function
        .size           _Z6kernelPiS_S_ii,(.L_x_18 - _Z6kernelPiS_S_ii)
        .other          _Z6kernelPiS_S_ii,@"STO_CUDA_ENTRY STV_DEFAULT"
_Z6kernelPiS_S_ii:
.text._Z6kernelPiS_S_ii:
[----:B------:R-:W-:Y:S08]  /*0000*/  LDC R1, c[0x0][0x37c] ;  /* 0x0000df00ff017b82 */ /* 0x000ff00000000800 */
[----:B------:R-:W0:Y:S02]  /*0010*/  LDC R3, c[0x0][0x39c] ;  /* 0x0000e700ff037b82 */ /* 0x000e240000000800 */
[----:B0-----:R-:W-:-:S13]  /*0020*/  ISETP.GE.AND P0, PT, R3, 0x8, PT ;  /* 0x000000080300780c */ /* 0x001fda0003f06270 */
[----:B------:R-:W-:Y:S05]  /*0030*/  @!P0 EXIT ;  /* 0x000000000000894d */ /* 0x000fea0003800000 */
[----:B------:R-:W0:Y:S01]  /*0040*/  S2R R7, SR_TID.X ;  /* 0x0000000000077919 */ /* 0x000e220000002100 */
[----:B------:R-:W1:Y:S01]  /*0050*/  S2UR UR5, SR_CgaCtaId ;  /* 0x00000000000579c3 */ /* 0x000e620000008800 */
[----:B------:R-:W2:Y:S01]  /*0060*/  LDCU UR8, c[0x0][0x360] ;  /* 0x00006c00ff0877ac */ /* 0x000ea20008000800 */
[----:B------:R-:W-:Y:S01]  /*0070*/  SHF.R.S32.HI R0, RZ, 0x1f, R3 ;  /* 0x0000001fff007819 */ /* 0x000fe20000011403 */
[----:B------:R-:W2:Y:S01]  /*0080*/  S2R R2, SR_CTAID.X ;  /* 0x0000000000027919 */ /* 0x000ea20000002500 */
[----:B------:R-:W-:Y:S01]  /*0090*/  CS2R R4, SRZ ;  /* 0x0000000000047805 */ /* 0x000fe2000001ff00 */
[----:B------:R-:W-:Y:S01]  /*00a0*/  UMOV UR4, 0x400 ;  /* 0x0000040000047882 */ /* 0x000fe20000000000 */
[----:B------:R-:W-:Y:S01]  /*00b0*/  LEA.HI R0, R0, R3, RZ, 0x3 ;  /* 0x0000000300007211 */ /* 0x000fe200078f18ff */
[----:B------:R-:W3:Y:S01]  /*00c0*/  LDCU.64 UR6, c[0x0][0x358] ;  /* 0x00006b00ff0677ac */ /* 0x000ee20008000a00 */
[----:B------:R-:W4:Y:S02]  /*00d0*/  LDC R6, c[0x0][0x398] ;  /* 0x0000e600ff067b82 */ /* 0x000f240000000800 */
[----:B------:R-:W-:-:S04]  /*00e0*/  SHF.R.S32.HI R0, RZ, 0x3, R0 ;  /* 0x00000003ff007819 */ /* 0x000fc80000011400 */
[----:B------:R-:W-:Y:S02]  /*00f0*/  IADD3 R0, PT, PT, -R0, RZ, RZ ;  /* 0x000000ff00007210 */ /* 0x000fe40007ffe1ff */
[----:B------:R-:W3:Y:S08]  /*0100*/  LDC.64 R8, c[0x0][0x380] ;  /* 0x0000e000ff087b82 */ /* 0x000ef00000000a00 */
[----:B------:R-:W3:Y:S01]  /*0110*/  LDC.64 R10, c[0x0][0x390] ;  /* 0x0000e400ff0a7b82 */ /* 0x000ee20000000a00 */
[----:B-1----:R-:W-:Y:S01]  /*0120*/  ULEA UR4, UR5, UR4, 0x18 ;  /* 0x0000000405047291 */ /* 0x002fe2000f8ec0ff */
[----:B0-----:R-:W-:-:S06]  /*0130*/  ISETP.GT.U32.AND P0, PT, R7, 0xf, PT ;  /* 0x0000000f0700780c */ /* 0x001fcc0003f04070 */
[----:B------:R-:W0:Y:S01]  /*0140*/  LDC.64 R12, c[0x0][0x388] ;  /* 0x0000e200ff0c7b82 */ /* 0x000e220000000a00 */
[----:B--2---:R-:W-:Y:S01]  /*0150*/  IMAD R3, R2, UR8, R7 ;  /* 0x0000000802037c24 */ /* 0x004fe2000f8e0207 */
[----:B------:R-:W-:-:S07]  /*0160*/  LEA R2, R7, UR4, 0x2 ;  /* 0x0000000407027c11 */ /* 0x000fce000f8e10ff */
.L_x_16:
[----:B0--3--:R-:W-:-:S04]  /*0170*/  IMAD.WIDE R16, R3, 0x4, R8 ;  /* 0x0000000403107825 */ /* 0x009fc800078e0208 */
[C---:B----4-:R-:W-:Y:S02]  /*0180*/  IMAD.WIDE R24, R6.reuse, 0x4, R16 ;  /* 0x0000000406187825 */ /* 0x050fe400078e0210 */
[----:B------:R-:W2:Y:S02]  /*0190*/  LDG.E R16, desc[UR6][R16.64] ;  /* 0x0000000610107981 */ /* 0x000ea4000c1e1900 */
[----:B------:R-:W-:-:S04]  /*01a0*/  IMAD.WIDE R22, R6, 0x4, R24 ;  /* 0x0000000406167825 */ /* 0x000fc800078e0218 */
[C---:B------:R-:W-:Y:S01]  /*01b0*/  IMAD.WIDE R14, R6.reuse, 0x4, R22 ;  /* 0x00000004060e7825 */ /* 0x040fe200078e0216 */
[----:B------:R-:W3:Y:S04]  /*01c0*/  LDG.E R17, desc[UR6][R24.64] ;  /* 0x0000000618117981 */ /* 0x000ee8000c1e1900 */
[----:B------:R-:W4:Y:S01]  /*01d0*/  LDG.E R22, desc[UR6][R22.64] ;  /* 0x0000000616167981 */ /* 0x000f22000c1e1900 */
[----:B------:R-:W-:-:S03]  /*01e0*/  IMAD.WIDE R18, R6, 0x4, R14 ;  /* 0x0000000406127825 */ /* 0x000fc600078e020e */
[----:B------:R-:W4:Y:S01]  /*01f0*/  LDG.E R14, desc[UR6][R14.64] ;  /* 0x000000060e0e7981 */ /* 0x000f22000c1e1900 */
[----:B------:R-:W-:-:S03]  /*0200*/  IMAD.WIDE R26, R6, 0x4, R18 ;  /* 0x00000004061a7825 */ /* 0x000fc600078e0212 */
[----:B------:R1:W4:Y:S04]  /*0210*/  LDG.E R28, desc[UR6][R18.64] ;  /* 0x00000006121c7981 */ /* 0x000328000c1e1900 */
[----:B------:R-:W4:Y:S01]  /*0220*/  LDG.E R24, desc[UR6][R26.64] ;  /* 0x000000061a187981 */ /* 0x000f22000c1e1900 */
[----:B------:R-:W-:-:S04]  /*0230*/  IMAD.WIDE R20, R6, 0x4, R26 ;  /* 0x0000000406147825 */ /* 0x000fc800078e021a */
[----:B-1----:R-:W-:Y:S02]  /*0240*/  IMAD.WIDE R18, R6, 0x4, R20 ;  /* 0x0000000406127825 */ /* 0x002fe400078e0214 */
[----:B------:R1:W5:Y:S04]  /*0250*/  LDG.E R21, desc[UR6][R20.64] ;  /* 0x0000000614157981 */ /* 0x000368000c1e1900 */
[----:B------:R1:W5:Y:S01]  /*0260*/  LDG.E R19, desc[UR6][R18.64] ;  /* 0x0000000612137981 */ /* 0x000362000c1e1900 */
[----:B------:R-:W-:Y:S01]  /*0270*/  BSSY.RECONVERGENT B0, `(.L_x_0) ;  /* 0x0000022000007945 */ /* 0x000fe20003800200 */
[----:B--2---:R-:W-:-:S05]  /*0280*/  IMAD.IADD R16, R16, 0x1, R5 ;  /* 0x0000000110107824 */ /* 0x004fca00078e0205 */
[----:B------:R1:W-:Y:S01]  /*0290*/  STS [R2], R16 ;  /* 0x0000001002007388 */ /* 0x0003e20000000800 */
[----:B---3--:R-:W-:-:S05]  /*02a0*/  IADD3 R17, PT, PT, R17, R16, RZ ;  /* 0x0000001011117210 */ /* 0x008fca0007ffe0ff */
[----:B----4-:R-:W-:-:S05]  /*02b0*/  IMAD.IADD R23, R22, 0x1, R17 ;  /* 0x0000000116177824 */ /* 0x010fca00078e0211 */
[----:B------:R-:W-:-:S05]  /*02c0*/  IADD3 R25, PT, PT, R14, R23, RZ ;  /* 0x000000170e197210 */ /* 0x000fca0007ffe0ff */
[----:B------:R-:W-:Y:S02]  /*02d0*/  IMAD.IADD R29, R28, 0x1, R25 ;  /* 0x000000011c1d7824 */ /* 0x000fe400078e0219 */
[----:B------:R-:W-:-:S03]  /*02e0*/  IMAD.WIDE.U32 R14, R4, 0x4, R10 ;  /* 0x00000004040e7825 */ /* 0x000fc600078e000a */
[----:B------:R-:W-:Y:S01]  /*02f0*/  IADD3 R24, PT, PT, R24, R29, RZ ;  /* 0x0000001d18187210 */ /* 0x000fe20007ffe0ff */
[----:B-1----:R-:W-:Y:S06]  /*0300*/  @P0 BRA `(.L_x_1) ;  /* 0x0000000000600947 */ /* 0x002fec0003800000 */
[----:B------:R-:W-:Y:S01]  /*0310*/  LDS R5, [R2+0x40] ;  /* 0x0000400002057984 */ /* 0x000fe20000000800 */
[----:B------:R-:W-:-:S03]  /*0320*/  ISETP.NE.AND P0, PT, R7, RZ, PT ;  /* 0x000000ff0700720c */ /* 0x000fc60003f05270 */
[----:B------:R-:W1:Y:S02]  /*0330*/  LDS R18, [R2] ;  /* 0x0000000002127984 */ /* 0x000e640000000800 */
[----:B-1----:R-:W-:-:S05]  /*0340*/  IMAD.IADD R5, R5, 0x1, R18 ;  /* 0x0000000105057824 */ /* 0x002fca00078e0212 */
[----:B------:R-:W-:Y:S04]  /*0350*/  STS [R2], R5 ;  /* 0x0000000502007388 */ /* 0x000fe80000000800 */
[----:B------:R-:W-:Y:S04]  /*0360*/  LDS R18, [R2+0x20] ;  /* 0x0000200002127984 */ /* 0x000fe80000000800 */
[----:B------:R-:W1:Y:S02]  /*0370*/  LDS R27, [R2] ;  /* 0x00000000021b7984 */ /* 0x000e640000000800 */
[----:B-1----:R-:W-:-:S05]  /*0380*/  IADD3 R27, PT, PT, R18, R27, RZ ;  /* 0x0000001b121b7210 */ /* 0x002fca0007ffe0ff */
[----:B------:R-:W-:Y:S04]  /*0390*/  STS [R2], R27 ;  /* 0x0000001b02007388 */ /* 0x000fe80000000800 */
[----:B------:R-:W-:Y:S04]  /*03a0*/  LDS R18, [R2+0x10] ;  /* 0x0000100002127984 */ /* 0x000fe80000000800 */
        /* <DEDUP_REMOVED lines=10> */
[----:B------:R1:W-:Y:S01]  /*0450*/  STS [R2], R27 ;  /* 0x0000001b02007388 */ /* 0x0003e20000000800 */
[----:B------:R-:W-:Y:S05]  /*0460*/  @P0 BRA `(.L_x_1) ;  /* 0x0000000000080947 */ /* 0x000fea0003800000 */
[----:B------:R-:W2:Y:S04]  /*0470*/  LDS R5, [R2] ;  /* 0x0000000002057984 */ /* 0x000ea80000000800 */
[----:B--2---:R2:W-:Y:S02]  /*0480*/  REDG.E.ADD.STRONG.GPU desc[UR6][R14.64], R5 ;  /* 0x000000050e00798e */ /* 0x0045e4000c12e106 */
.L_x_1:
[----:B------:R-:W-:Y:S05]  /*0490*/  BSYNC.RECONVERGENT B0 ;  /* 0x0000000000007941 */ /* 0x000fea0003800200 */
.L_x_0:
[----:B------:R3:W-:Y:S01]  /*04a0*/  STS [R2+0x80], R17 ;  /* 0x0000801102007388 */ /* 0x0007e20000000800 */
[----:B------:R-:W-:Y:S01]  /*04b0*/  ISETP.GT.U32.AND P0, PT, R7, 0xf, PT ;  /* 0x0000000f0700780c */ /* 0x000fe20003f04070 */
[----:B------:R-:W-:Y:S01]  /*04c0*/  BSSY.RECONVERGENT B0, `(.L_x_2) ;  /* 0x000001c000007945 */ /* 0x000fe20003800200 */
[----:B-----5:R-:W-:-:S05]  /*04d0*/  IADD3 R28, PT, PT, R21, R24, RZ ;  /* 0x00000018151c7210 */ /* 0x020fca0007ffe0ff */
[----:B--2---:R-:W-:-:S06]  /*04e0*/  IMAD.IADD R5, R19, 0x1, R28 ;  /* 0x0000000113057824 */ /* 0x004fcc00078e021c */
[----:B---3--:R-:W-:Y:S05]  /*04f0*/  @P0 BRA `(.L_x_3) ;  /* 0x0000000000600947 */ /* 0x008fea0003800000 */
[----:B------:R-:W-:Y:S01]  /*0500*/  LDS R18, [R2+0xc0] ;  /* 0x0000c00002127984 */ /* 0x000fe20000000800 */
[----:B------:R-:W-:-:S03]  /*0510*/  ISETP.NE.AND P1, PT, R7, RZ, PT ;  /* 0x000000ff0700720c */ /* 0x000fc60003f25270 */
[----:B------:R-:W2:Y:S02]  /*0520*/  LDS R19, [R2+0x80] ;  /* 0x0000800002137984 */ /* 0x000ea40000000800 */
[----:B--2---:R-:W-:-:S05]  /*0530*/  IADD3 R19, PT, PT, R18, R19, RZ ;  /* 0x0000001312137210 */ /* 0x004fca0007ffe0ff */
[----:B------:R-:W-:Y:S04]  /*0540*/  STS [R2+0x80], R19 ;  /* 0x0000801302007388 */ /* 0x000fe80000000800 */
[----:B------:R-:W-:Y:S04]  /*0550*/  LDS R18, [R2+0xa0] ;  /* 0x0000a00002127984 */ /* 0x000fe80000000800 */
[----:B------:R-:W2:Y:S02]  /*0560*/  LDS R21, [R2+0x80] ;  /* 0x0000800002157984 */ /* 0x000ea40000000800 */
[----:B--2---:R-:W-:-:S05]  /*0570*/  IMAD.IADD R21, R18, 0x1, R21 ;  /* 0x0000000112157824 */ /* 0x004fca00078e0215 */
[----:B------:R-:W-:Y:S04]  /*0580*/  STS [R2+0x80], R21 ;  /* 0x0000801502007388 */ /* 0x000fe80000000800 */
[----:B------:R-:W-:Y:S04]  /*0590*/  LDS R18, [R2+0x90] ;  /* 0x0000900002127984 */ /* 0x000fe80000000800 */
[----:B-1----:R-:W1:Y:S02]  /*05a0*/  LDS R27, [R2+0x80] ;  /* 0x00008000021b7984 */ /* 0x002e640000000800 */
[----:B-1----:R-:W-:-:S05]  /*05b0*/  IADD3 R27, PT, PT, R18, R27, RZ ;  /* 0x0000001b121b7210 */ /* 0x002fca0007ffe0ff */
[----:B------:R-:W-:Y:S04]  /*05c0*/  STS [R2+0x80], R27 ;  /* 0x0000801b02007388 */ /* 0x000fe80000000800 */
[----:B------:R-:W-:Y:S04]  /*05d0*/  LDS R18, [R2+0x88] ;  /* 0x0000880002127984 */ /* 0x000fe80000000800 */
[----:B------:R-:W1:Y:S02]  /*05e0*/  LDS R20, [R2+0x80] ;  /* 0x0000800002147984 */ /* 0x000e640000000800 */
[----:B-1----:R-:W-:-:S05]  /*05f0*/  IMAD.IADD R19, R18, 0x1, R20 ;  /* 0x0000000112137824 */ /* 0x002fca00078e0214 */
[----:B------:R-:W-:Y:S04]  /*0600*/  STS [R2+0x80], R19 ;  /* 0x0000801302007388 */ /* 0x000fe80000000800 */
[----:B------:R-:W-:Y:S04]  /*0610*/  LDS R18, [R2+0x84] ;  /* 0x0000840002127984 */ /* 0x000fe80000000800 */
[----:B------:R-:W1:Y:S02]  /*0620*/  LDS R20, [R2+0x80] ;  /* 0x0000800002147984 */ /* 0x000e640000000800 */
[----:B-1----:R-:W-:-:S05]  /*0630*/  IADD3 R21, PT, PT, R18, R20, RZ ;  /* 0x0000001412157210 */ /* 0x002fca0007ffe0ff */
[----:B------:R2:W-:Y:S01]  /*0640*/  STS [R2+0x80], R21 ;  /* 0x0000801502007388 */ /* 0x0005e20000000800 */
[----:B------:R-:W-:Y:S05]  /*0650*/  @P1 BRA `(.L_x_3) ;  /* 0x0000000000081947 */ /* 0x000fea0003800000 */
[----:B------:R-:W1:Y:S04]  /*0660*/  LDS R19, [R2+0x80] ;  /* 0x0000800002137984 */ /* 0x000e680000000800 */
[----:B-1----:R3:W-:Y:S02]  /*0670*/  REDG.E.ADD.STRONG.GPU desc[UR6][R14.64+0x4], R19 ;  /* 0x000004130e00798e */ /* 0x0027e4000c12e106 */
.L_x_3:
[----:B------:R-:W-:Y:S05]  /*0680*/  BSYNC.RECONVERGENT B0 ;  /* 0x0000000000007941 */ /* 0x000fea0003800200 */
.L_x_2:
[----:B------:R4:W-:Y:S01]  /*0690*/  STS [R2+0x100], R23 ;  /* 0x0001001702007388 */ /* 0x0009e20000000800 */
[----:B------:R-:W-:Y:S04]  /*06a0*/  BSSY.RECONVERGENT B0, `(.L_x_4) ;  /* 0x000001a000007945 */ /* 0x000fe80003800200 */
[----:B------:R-:W-:Y:S05]  /*06b0*/  @P0 BRA `(.L_x_5) ;  /* 0x0000000000600947 */ /* 0x000fea0003800000 */
[----:B------:R-:W-:Y:S01]  /*06c0*/  LDS R18, [R2+0x140] ;  /* 0x0001400002127984 */ /* 0x000fe20000000800 */
[----:B------:R-:W-:-:S03]  /*06d0*/  ISETP.NE.AND P1, PT, R7, RZ, PT ;  /* 0x000000ff0700720c */ /* 0x000fc60003f25270 */
[----:B---3--:R-:W3:Y:S02]  /*06e0*/  LDS R19, [R2+0x100] ;  /* 0x0001000002137984 */ /* 0x008ee40000000800 */
[----:B---3--:R-:W-:-:S05]  /*06f0*/  IMAD.IADD R19, R18, 0x1, R19 ;  /* 0x0000000112137824 */ /* 0x008fca00078e0213 */
[----:B------:R-:W-:Y:S04]  /*0700*/  STS [R2+0x100], R19 ;  /* 0x0001001302007388 */ /* 0x000fe80000000800 */
[----:B------:R-:W-:Y:S04]  /*0710*/  LDS R18, [R2+0x120] ;  /* 0x0001200002127984 */ /* 0x000fe80000000800 */
[----:B--2---:R-:W2:Y:S02]  /*0720*/  LDS R21, [R2+0x100] ;  /* 0x0001000002157984 */ /* 0x004ea40000000800 */
[----:B--2---:R-:W-:-:S05]  /*0730*/  IADD3 R21, PT, PT, R18, R21, RZ ;  /* 0x0000001512157210 */ /* 0x004fca0007ffe0ff */
[----:B------:R-:W-:Y:S04]  /*0740*/  STS [R2+0x100], R21 ;  /* 0x0001001502007388 */ /* 0x000fe80000000800 */
[----:B------:R-:W-:Y:S04]  /*0750*/  LDS R18, [R2+0x110] ;  /* 0x0001100002127984 */ /* 0x000fe80000000800 */
[----:B-1----:R-:W1:Y:S02]  /*0760*/  LDS R27, [R2+0x100] ;  /* 0x00010000021b7984 */ /* 0x002e640000000800 */
[----:B-1----:R-:W-:-:S05]  /*0770*/  IMAD.IADD R27, R18, 0x1, R27 ;  /* 0x00000001121b7824 */ /* 0x002fca00078e021b */
[----:B------:R-:W-:Y:S04]  /*0780*/  STS [R2+0x100], R27 ;  /* 0x0001001b02007388 */ /* 0x000fe80000000800 */
[----:B------:R-:W-:Y:S04]  /*0790*/  LDS R18, [R2+0x108] ;  /* 0x0001080002127984 */ /* 0x000fe80000000800 */
[----:B------:R-:W1:Y:S02]  /*07a0*/  LDS R20, [R2+0x100] ;  /* 0x0001000002147984 */ /* 0x000e640000000800 */
[----:B-1----:R-:W-:-:S05]  /*07b0*/  IADD3 R19, PT, PT, R18, R20, RZ ;  /* 0x0000001412137210 */ /* 0x002fca0007ffe0ff */
[----:B------:R-:W-:Y:S04]  /*07c0*/  STS [R2+0x100], R19 ;  /* 0x0001001302007388 */ /* 0x000fe80000000800 */
[----:B------:R-:W-:Y:S04]  /*07d0*/  LDS R18, [R2+0x104] ;  /* 0x0001040002127984 */ /* 0x000fe80000000800 */
[----:B------:R-:W1:Y:S02]  /*07e0*/  LDS R20, [R2+0x100] ;  /* 0x0001000002147984 */ /* 0x000e640000000800 */
[----:B-1----:R-:W-:-:S05]  /*07f0*/  IMAD.IADD R21, R18, 0x1, R20 ;  /* 0x0000000112157824 */ /* 0x002fca00078e0214 */
[----:B------:R1:W-:Y:S01]  /*0800*/  STS [R2+0x100], R21 ;  /* 0x0001001502007388 */ /* 0x0003e20000000800 */
[----:B------:R-:W-:Y:S05]  /*0810*/  @P1 BRA `(.L_x_5) ;  /* 0x0000000000081947 */ /* 0x000fea0003800000 */
[----:B------:R-:W2:Y:S04]  /*0820*/  LDS R19, [R2+0x100] ;  /* 0x0001000002137984 */ /* 0x000ea80000000800 */
[----:B--2---:R2:W-:Y:S02]  /*0830*/  REDG.E.ADD.STRONG.GPU desc[UR6][R14.64+0x8], R19 ;  /* 0x000008130e00798e */ /* 0x0045e4000c12e106 */
.L_x_5:
[----:B------:R-:W-:Y:S05]  /*0840*/  BSYNC.RECONVERGENT B0 ;  /* 0x0000000000007941 */ /* 0x000fea0003800200 */
.L_x_4:
[----:B------:R0:W-:Y:S01]  /*0850*/  STS [R2+0x180], R25 ;  /* 0x0001801902007388 */ /* 0x0001e20000000800 */
[----:B------:R-:W-:Y:S04]  /*0860*/  BSSY.RECONVERGENT B0, `(.L_x_6) ;  /* 0x000001a000007945 */ /* 0x000fe80003800200 */
[----:B------:R-:W-:Y:S05]  /*0870*/  @P0 BRA `(.L_x_7) ;  /* 0x0000000000600947 */ /* 0x000fea0003800000 */
[----:B------:R-:W-:Y:S01]  /*0880*/  LDS R18, [R2+0x1c0] ;  /* 0x0001c00002127984 */ /* 0x000fe20000000800 */
[----:B------:R-:W-:-:S03]  /*0890*/  ISETP.NE.AND P1, PT, R7, RZ, PT ;  /* 0x000000ff0700720c */ /* 0x000fc60003f25270 */
[----:B--23--:R-:W2:Y:S02]  /*08a0*/  LDS R19, [R2+0x180] ;  /* 0x0001800002137984 */ /* 0x00cea40000000800 */
        /* <DEDUP_REMOVED lines=19> */
[----:B------:R-:W2:Y:S04]  /*09e0*/  LDS R19, [R2+0x180] ;  /* 0x0001800002137984 */ /* 0x000ea80000000800 */
[----:B--2---:R2:W-:Y:S02]  /*09f0*/  REDG.E.ADD.STRONG.GPU desc[UR6][R14.64+0xc], R19 ;  /* 0x00000c130e00798e */ /* 0x0045e4000c12e106 */
.L_x_7:
[----:B------:R-:W-:Y:S05]  /*0a00*/  BSYNC.RECONVERGENT B0 ;  /* 0x0000000000007941 */ /* 0x000fea0003800200 */
.L_x_6:
[----:B------:R0:W-:Y:S01]  /*0a10*/  STS [R2+0x200], R29 ;  /* 0x0002001d02007388 */ /* 0x0001e20000000800 */
[----:B------:R-:W-:Y:S04]  /*0a20*/  BSSY.RECONVERGENT B0, `(.L_x_8) ;  /* 0x000001a000007945 */ /* 0x000fe80003800200 */
[----:B------:R-:W-:Y:S05]  /*0a30*/  @P0 BRA `(.L_x_9) ;  /* 0x0000000000600947 */ /* 0x000fea0003800000 */
[----:B------:R-:W-:Y:S01]  /*0a40*/  LDS R18, [R2+0x240] ;  /* 0x0002400002127984 */ /* 0x000fe20000000800 */
[----:B------:R-:W-:-:S03]  /*0a50*/  ISETP.NE.AND P1, PT, R7, RZ, PT ;  /* 0x000000ff0700720c */ /* 0x000fc60003f25270 */
[----:B--23--:R-:W2:Y:S02]  /*0a60*/  LDS R19, [R2+0x200] ;  /* 0x0002000002137984 */ /* 0x00cea40000000800 */
        /* <DEDUP_REMOVED lines=21> */
.L_x_9:
[----:B------:R-:W-:Y:S05]  /*0bc0*/  BSYNC.RECONVERGENT B0 ;  /* 0x0000000000007941 */ /* 0x000fea0003800200 */
.L_x_8:
        /* <DEDUP_REMOVED lines=27> */
.L_x_11:
[----:B------:R-:W-:Y:S05]  /*0d80*/  BSYNC.RECONVERGENT B0 ;  /* 0x0000000000007941 */ /* 0x000fea0003800200 */
.L_x_10:
        /* <DEDUP_REMOVED lines=27> */
.L_x_13:
[----:B------:R-:W-:Y:S05]  /*0f40*/  BSYNC.RECONVERGENT B0 ;  /* 0x0000000000007941 */ /* 0x000fea0003800200 */
.L_x_12:
        /* <DEDUP_REMOVED lines=27> */
.L_x_15:
[----:B------:R-:W-:Y:S05]  /*1100*/  BSYNC.RECONVERGENT B0 ;  /* 0x0000000000007941 */ /* 0x000fea0003800200 */
.L_x_14:
[----:B0-23--:R-:W-:Y:S01]  /*1110*/  IMAD.WIDE R14, R3, 0x4, R12 ;  /* 0x00000004030e7825 */ /* 0x00dfe200078e020c */
[----:B------:R-:W-:Y:S02]  /*1120*/  IADD3 R4, PT, PT, R4, 0x8, RZ ;  /* 0x0000000804047810 */ /* 0x000fe40007ffe0ff */
[----:B------:R-:W-:Y:S01]  /*1130*/  LEA R3, R6, R3, 0x3 ;  /* 0x0000000306037211 */ /* 0x000fe200078e18ff */
[----:B------:R-:W-:Y:S01]  /*1140*/  VIADD R0, R0, 0x1 ;  /* 0x0000000100007836 */ /* 0x000fe20000000000 */
[----:B------:R0:W-:Y:S01]  /*1150*/  STG.E desc[UR6][R14.64], R16 ;  /* 0x000000100e007986 */ /* 0x0001e2000c101906 */
[----:B-1----:R-:W-:-:S03]  /*1160*/  IMAD.WIDE R26, R6, 0x4, R14 ;  /* 0x00000004061a7825 */ /* 0x002fc600078e020e */
[----:B------:R-:W-:Y:S02]  /*1170*/  ISETP.NE.AND P1, PT, R0, RZ, PT ;  /* 0x000000ff0000720c */ /* 0x000fe40003f25270 */
[----:B------:R1:W-:Y:S01]  /*1180*/  STG.E desc[UR6][R26.64], R17 ;  /* 0x000000111a007986 */ /* 0x0003e2000c101906 */
[----:B------:R-:W-:-:S05]  /*1190*/  IMAD.WIDE R20, R6, 0x4, R26 ;  /* 0x0000000406147825 */ /* 0x000fca00078e021a */
[----:B------:R4:W-:Y:S01]  /*11a0*/  STG.E desc[UR6][R20.64], R23 ;  /* 0x0000001714007986 */ /* 0x0009e2000c101906 */
[----:B------:R-:W-:-:S05]  /*11b0*/  IMAD.WIDE R18, R6, 0x4, R20 ;  /* 0x0000000406127825 */ /* 0x000fca00078e0214 */
[----:B------:R2:W-:Y:S01]  /*11c0*/  STG.E desc[UR6][R18.64], R25 ;  /* 0x0000001912007986 */ /* 0x0005e2000c101906 */
[----:B0-----:R-:W-:-:S05]  /*11d0*/  IMAD.WIDE R14, R6, 0x4, R18 ;  /* 0x00000004060e7825 */ /* 0x001fca00078e0212 */
[----:B------:R0:W-:Y:S01]  /*11e0*/  STG.E desc[UR6][R14.64], R29 ;  /* 0x0000001d0e007986 */ /* 0x0001e2000c101906 */
[----:B-1----:R-:W-:-:S05]  /*11f0*/  IMAD.WIDE R16, R6, 0x4, R14 ;  /* 0x0000000406107825 */ /* 0x002fca00078e020e */
[----:B------:R0:W-:Y:S01]  /*1200*/  STG.E desc[UR6][R16.64], R24 ;  /* 0x0000001810007986 */ /* 0x0001e2000c101906 */
[----:B----4-:R-:W-:-:S05]  /*1210*/  IMAD.WIDE R22, R6, 0x4, R16 ;  /* 0x0000000406167825 */ /* 0x010fca00078e0210 */
[----:B------:R0:W-:Y:S01]  /*1220*/  STG.E desc[UR6][R22.64], R28 ;  /* 0x0000001c16007986 */ /* 0x0001e2000c101906 */
[----:B--2---:R-:W-:-:S05]  /*1230*/  IMAD.WIDE R18, R6, 0x4, R22 ;  /* 0x0000000406127825 */ /* 0x004fca00078e0216 */
[----:B------:R0:W-:Y:S01]  /*1240*/  STG.E desc[UR6][R18.64], R5 ;  /* 0x0000000512007986 */ /* 0x0001e2000c101906 */
[----:B------:R-:W-:Y:S05]  /*1250*/  @P1 BRA `(.L_x_16) ;  /* 0xffffffec00c41947 */ /* 0x000fea000383ffff */
[----:B------:R-:W-:Y:S05]  /*1260*/  EXIT ;  /* 0x000000000000794d */ /* 0x000fea0003800000 */
.L_x_17:
[----:B------:R-:W-:-:S00]  /*1270*/  BRA `(.L_x_17) ;  /* 0xfffffffc00fc7947 */ /* 0x000fc0000383ffff */
[----:B------:R-:W-:-:S00]  /*1280*/  NOP ;  /* 0x0000000000007918 */ /* 0x000fc00000000000 */
[----:B------:R-:W-:-:S00]  /*1290*/  NOP ;  /* 0x0000000000007918 */ /* 0x000fc00000000000 */
[----:B------:R-:W-:-:S00]  /*12a0*/  NOP ;  /* 0x0000000000007918 */ /* 0x000fc00000000000 */
[----:B------:R-:W-:-:S00]  /*12b0*/  NOP ;  /* 0x0000000000007918 */ /* 0x000fc00000000000 */
[----:B------:R-:W-:-:S00]  /*12c0*/  NOP ;  /* 0x0000000000007918 */ /* 0x000fc00000000000 */
[----:B------:R-:W-:-:S00]  /*12d0*/  NOP ;  /* 0x0000000000007918 */ /* 0x000fc00000000000 */
[----:B------:R-:W-:-:S00]  /*12e0*/  NOP ;  /* 0x0000000000007918 */ /* 0x000fc00000000000 */
[----:B------:R-:W-:-:S00]  /*12f0*/  NOP ;  /* 0x0000000000007918 */ /* 0x000fc00000000000 */
.L_x_18:


//--------------------- .nv.shared._Z6kernelPiS_S_ii --------------------------
	.section	.nv.shared._Z6kernelPiS_S_ii,"aw",@nobits
	.sectionflags	@""
	.align	4
.nv.shared._Z6kernelPiS_S_ii:
	.zero		1152


//--------------------- .nv.shared.reserved.0     --------------------------
	.section	.nv.shared.reserved.0,"aw",@nobits
	.weak		__nv_reservedSMEM_offset_0_alias
	.size		__nv_reservedSMEM_offset_0_alias, 0, 64
	.other		__nv_reservedSMEM_offset_0_alias,@"STO_CUDA_RESERVED_SHARED STV_DEFAULT"
__nv_reservedSMEM_offset_0_alias:
	.zero		0
	.zero		64


//--------------------- .nv.constant0._Z6kernelPiS_S_ii --------------------------
	.section	.nv.constant0._Z6kernelPiS_S_ii,"a",@progbits
	.sectionflags	@""
	.align	4
.nv.constant0._Z6kernelPiS_S_ii:
	.zero		928


//--------------------- SYMBOLS --------------------------

	.type		.nv.reservedSmem.offset0,@object
	.size		.nv.reservedSmem.offset0,0x4
	.type		.nv.reservedSmem.cap,@object
	.size		.nv.reservedSmem.cap,0x4
